	.headerflags	@"EF_CUDA_TEXMODE_UNIFIED EF_CUDA_64BIT_ADDRESS EF_CUDA_ACCELERATORS EF_CUDA_SM90 EF_CUDA_VIRTUAL_SM(EF_CUDA_SM90)"
	.elftype	@"ET_EXEC"


//--------------------- .nv.info                  --------------------------
	.section	.nv.info,"",@"SHT_CUDA_INFO"
	.align	4


	//----- nvinfo : EIATTR_REGCOUNT
	.align		4
        /*0000*/ 	.byte	0x04, 0x2f
        /*0002*/ 	.short	(.L_3 - .L_2)
	.align		4
.L_2:
        /*0004*/ 	.word	index@(triton_poi_fused__native_batch_norm_legit_no_training_add_relu_22)
        /*0008*/ 	.word	0x00000028


	//----- nvinfo : EIATTR_MIN_STACK_SIZE
	.align		4
.L_3:
        /*000c*/ 	.byte	0x04, 0x12
        /*000e*/ 	.short	(.L_5 - .L_4)
	.align		4
.L_4:
        /*0010*/ 	.word	index@(triton_poi_fused__native_batch_norm_legit_no_training_add_relu_22)
        /*0014*/ 	.word	0x00000000


	//----- nvinfo : EIATTR_FRAME_SIZE
	.align		4
.L_5:
        /*0018*/ 	.byte	0x04, 0x11
        /*001a*/ 	.short	(.L_7 - .L_6)
	.align		4
.L_6:
        /*001c*/ 	.word	index@(triton_poi_fused__native_batch_norm_legit_no_training_add_relu_22)
        /*0020*/ 	.word	0x00000000


	//----- nvinfo : EIATTR_MIN_STACK_SIZE
	.align		4
.L_7:
        /*0024*/ 	.byte	0x04, 0x12
        /*0026*/ 	.short	(.L_9 - .L_8)
	.align		4
.L_8:
        /*0028*/ 	.word	index@(triton_poi_fused__native_batch_norm_legit_no_training_add_relu_22)
        /*002c*/ 	.word	0x00000000
.L_9:


//--------------------- .nv.info.triton_poi_fused__native_batch_norm_legit_no_training_add_relu_22 --------------------------
	.section	.nv.info.triton_poi_fused__native_batch_norm_legit_no_training_add_relu_22,"",@"SHT_CUDA_INFO"
	.sectionflags	@""
	.align	4


	//----- nvinfo : EIATTR_CUDA_API_VERSION
	.align		4
        /*0000*/ 	.byte	0x04, 0x37
        /*0002*/ 	.short	(.L_11 - .L_10)
.L_10:
        /*0004*/ 	.word	0x0000007c


	//----- nvinfo : EIATTR_KPARAM_INFO
	.align		4
.L_11:
        /*0008*/ 	.byte	0x04, 0x17
        /*000a*/ 	.short	(.L_13 - .L_12)
.L_12:
        /*000c*/ 	.word	0x00000000
        /*0010*/ 	.short	0x0008
        /*0012*/ 	.short	0x003c
        /*0014*/ 	.byte	0x00, 0xf0, 0x11, 0x00


	//----- nvinfo : EIATTR_KPARAM_INFO
	.align		4
.L_13:
        /*0018*/ 	.byte	0x04, 0x17
        /*001a*/ 	.short	(.L_15 - .L_14)
.L_14:
        /*001c*/ 	.word	0x00000000
        /*0020*/ 	.short	0x0007
        /*0022*/ 	.short	0x0038
        /*0024*/ 	.byte	0x00, 0xf0, 0x11, 0x00


	//----- nvinfo : EIATTR_KPARAM_INFO
	.align		4
.L_15:
        /*0028*/ 	.byte	0x04, 0x17
        /*002a*/ 	.short	(.L_17 - .L_16)
.L_16:
        /*002c*/ 	.word	0x00000000
        /*0030*/ 	.short	0x0006
        /*0032*/ 	.short	0x0030
        /*0034*/ 	.byte	0x00, 0xf4, 0x21, 0x00


	//----- nvinfo : EIATTR_KPARAM_INFO
	.align		4
.L_17:
        /*0038*/ 	.byte	0x04, 0x17
        /*003a*/ 	.short	(.L_19 - .L_18)
.L_18:
        /*003c*/ 	.word	0x00000000
        /*0040*/ 	.short	0x0005
        /*0042*/ 	.short	0x0028
        /*0044*/ 	.byte	0x00, 0xf4, 0x21, 0x00


	//----- nvinfo : EIATTR_KPARAM_INFO
	.align		4
.L_19:
        /*0048*/ 	.byte	0x04, 0x17
        /*004a*/ 	.short	(.L_21 - .L_20)
.L_20:
        /*004c*/ 	.word	0x00000000
        /*0050*/ 	.short	0x0004
        /*0052*/ 	.short	0x0020
        /*0054*/ 	.byte	0x00, 0xf4, 0x21, 0x00


	//----- nvinfo : EIATTR_KPARAM_INFO
	.align		4
.L_21:
        /*0058*/ 	.byte	0x04, 0x17
        /*005a*/ 	.short	(.L_23 - .L_22)
.L_22:
        /*005c*/ 	.word	0x00000000
        /*0060*/ 	.short	0x0003
        /*0062*/ 	.short	0x0018
        /*0064*/ 	.byte	0x00, 0xf4, 0x21, 0x00


	//----- nvinfo : EIATTR_KPARAM_INFO
	.align		4
.L_23:
        /*0068*/ 	.byte	0x04, 0x17
        /*006a*/ 	.short	(.L_25 - .L_24)
.L_24:
        /*006c*/ 	.word	0x00000000
        /*0070*/ 	.short	0x0002
        /*0072*/ 	.short	0x0010
        /*0074*/ 	.byte	0x00, 0xf4, 0x21, 0x00


	//----- nvinfo : EIATTR_KPARAM_INFO
	.align		4
.L_25:
        /*0078*/ 	.byte	0x04, 0x17
        /*007a*/ 	.short	(.L_27 - .L_26)
.L_26:
        /*007c*/ 	.word	0x00000000
        /*0080*/ 	.short	0x0001
        /*0082*/ 	.short	0x0008
        /*0084*/ 	.byte	0x00, 0xf4, 0x21, 0x00


	//----- nvinfo : EIATTR_KPARAM_INFO
	.align		4
.L_27:
        /*0088*/ 	.byte	0x04, 0x17
        /*008a*/ 	.short	(.L_29 - .L_28)
.L_28:
        /*008c*/ 	.word	0x00000000
        /*0090*/ 	.short	0x0000
        /*0092*/ 	.short	0x0000
        /*0094*/ 	.byte	0x00, 0xf4, 0x21, 0x00


	//----- nvinfo : EIATTR_SPARSE_MMA_MASK
	.align		4
.L_29:
        /*0098*/ 	.byte	0x03, 0x50
        /*009a*/ 	.short	0x0000


	//----- nvinfo : EIATTR_MAXREG_COUNT
	.align		4
        /*009c*/ 	.byte	0x03, 0x1b
        /*009e*/ 	.short	0x00ff


	//----- nvinfo : EIATTR_EXIT_INSTR_OFFSETS
	.align		4
        /*00a0*/ 	.byte	0x04, 0x1c
        /*00a2*/ 	.short	(.L_31 - .L_30)


	//   ....[0]....
.L_30:
        /*00a4*/ 	.word	0x00001310


	//   ....[1]....
        /*00a8*/ 	.word	0x00001360


	//----- nvinfo : EIATTR_REQNTID
	.align		4
.L_31:
        /*00ac*/ 	.byte	0x04, 0x10
        /*00ae*/ 	.short	(.L_33 - .L_32)
.L_32:
        /*00b0*/ 	.word	0x00000100
        /*00b4*/ 	.word	0x00000001
        /*00b8*/ 	.word	0x00000001


	//----- nvinfo : EIATTR_CBANK_PARAM_SIZE
	.align		4
.L_33:
        /*00bc*/ 	.byte	0x03, 0x19
        /*00be*/ 	.short	0x0040


	//----- nvinfo : EIATTR_PARAM_CBANK
	.align		4
        /*00c0*/ 	.byte	0x04, 0x0a
        /*00c2*/ 	.short	(.L_35 - .L_34)
	.align		4
.L_34:
        /*00c4*/ 	.word	index@(.nv.constant0.triton_poi_fused__native_batch_norm_legit_no_training_add_relu_22)
        /*00c8*/ 	.short	0x0210
        /*00ca*/ 	.short	0x0040


	//----- nvinfo : EIATTR_SW_WAR
	.align		4
.L_35:
        /*00cc*/ 	.byte	0x04, 0x36
        /*00ce*/ 	.short	(.L_37 - .L_36)
.L_36:
        /*00d0*/ 	.word	0x00000008
.L_37:


//--------------------- .nv.callgraph             --------------------------
	.section	.nv.callgraph,"",@"SHT_CUDA_CALLGRAPH"
	.align	4
	.sectionentsize	8
	.align		4
        /*0000*/ 	.word	0x00000000
	.align		4
        /*0004*/ 	.word	0xffffffff
	.align		4
        /*0008*/ 	.word	0x00000000
	.align		4
        /*000c*/ 	.word	0xfffffffe
	.align		4
        /*0010*/ 	.word	0x00000000
	.align		4
        /*0014*/ 	.word	0xfffffffd
	.align		4
        /*0018*/ 	.word	0x00000000
	.align		4
        /*001c*/ 	.word	0xfffffffc


//--------------------- .nv.constant4             --------------------------
	.section	.nv.constant4,"a",@progbits
	.align	8
	.align		8
.nv.constant4:
        /*0000*/ 	.dword	_$_str
	.align		8
        /*0008*/ 	.dword	_$_str_$_2


//--------------------- .text.triton_poi_fused__native_batch_norm_legit_no_training_add_relu_22 --------------------------
	.section	.text.triton_poi_fused__native_batch_norm_legit_no_training_add_relu_22,"ax",@progbits
	.sectionflags	@"SHF_BARRIERS=1"
	.align	128
        .global         triton_poi_fused__native_batch_norm_legit_no_training_add_relu_22
        .type           triton_poi_fused__native_batch_norm_legit_no_training_add_relu_22,@function
        .size           triton_poi_fused__native_batch_norm_legit_no_training_add_relu_22,(.L_x_1 - triton_poi_fused__native_batch_norm_legit_no_training_add_relu_22)
        .other          triton_poi_fused__native_batch_norm_legit_no_training_add_relu_22,@"STO_CUDA_ENTRY STV_DEFAULT"
triton_poi_fused__native_batch_norm_legit_no_training_add_relu_22:
.text.triton_poi_fused__native_batch_norm_legit_no_training_add_relu_22:
[----:B------:R-:W0:Y:S01]  /*0000*/  LDC R1, c[0x0][0x28] ;  /* 0x00000a00ff017b82 */ /* 0x000e220000000800 */
[----:B------:R-:W1:Y:S07]  /*0010*/  S2R R36, SR_CTAID.X ;  /* 0x0000000000247919 */ /* 0x000e6e0000002500 */
[----:B------:R-:W2:Y:S01]  /*0020*/  LDC.64 R8, c[0x0][0x220] ;  /* 0x00008800ff087b82 */ /* 0x000ea20000000a00 */
[----:B------:R-:W-:Y:S02]  /*0030*/  CS2R R4, SRZ ;  /* 0x0000000000047805 */ /* 0x000fe4000001ff00 */
[----:B------:R-:W-:Y:S01]  /*0040*/  CS2R R6, SRZ ;  /* 0x0000000000067805 */ /* 0x000fe2000001ff00 */
[----:B------:R-:W3:Y:S01]  /*0050*/  S2R R11, SR_TID.X ;  /* 0x00000000000b7919 */ /* 0x000ee20000002100 */
[----:B------:R-:W-:Y:S01]  /*0060*/  ULDC.64 UR6, c[0x0][0x208] ;  /* 0x0000820000067ab9 */ /* 0x000fe20000000a00 */
[----:B------:R-:W4:Y:S01]  /*0070*/  S2R R35, SR_CTAID.Y ;  /* 0x0000000000237919 */ /* 0x000f220000002600 */
[----:B------:R-:W-:Y:S01]  /*0080*/  IMAD.MOV.U32 R3, RZ, RZ, 0x3e800000 ;  /* 0x3e800000ff037424 */ /* 0x000fe200078e00ff */
[----:B------:R-:W5:Y:S08]  /*0090*/  LDC.64 R20, c[0x0][0x210] ;  /* 0x00008400ff147b82 */ /* 0x000f700000000a00 */
[----:B------:R-:W5:Y:S01]  /*00a0*/  LDC.64 R28, c[0x0][0x218] ;  /* 0x00008600ff1c7b82 */ /* 0x000f620000000a00 */
[----:B-1----:R-:W-:-:S02]  /*00b0*/  IMAD.SHL.U32 R36, R36, 0x40, RZ ;  /* 0x0000004024247824 */ /* 0x002fc400078e00ff */
[----:B---3--:R-:W-:-:S05]  /*00c0*/  IMAD.SHL.U32 R37, R11, 0x4, RZ ;  /* 0x000000040b257824 */ /* 0x008fca00078e00ff */
[----:B------:R-:W-:-:S04]  /*00d0*/  LOP3.LUT R2, R36, 0x3c, R37, 0xf8, !PT ;  /* 0x0000003c24027812 */ /* 0x000fc800078ef825 */
[C---:B------:R-:W-:Y:S01]  /*00e0*/  ISETP.GE.AND P3, PT, R2.reuse, 0x400, PT ;  /* 0x000004000200780c */ /* 0x040fe20003f66270 */
[----:B--2---:R-:W-:-:S12]  /*00f0*/  IMAD.WIDE R8, R2, 0x4, R8 ;  /* 0x0000000402087825 */ /* 0x004fd800078e0208 */
[----:B------:R1:W2:Y:S01]  /*0100*/  @!P3 LDG.E.EL.128 R4, desc[UR6][R8.64] ;  /* 0x000000060804b981 */ /* 0x0002a2000c2e1d00 */
[----:B------:R-:W-:Y:S01]  /*0110*/  SHF.R.U32.HI R34, RZ, 0x4, R11 ;  /* 0x00000004ff227819 */ /* 0x000fe2000001160b */
[----:B----4-:R-:W-:Y:S01]  /*0120*/  IMAD.SHL.U32 R35, R35, 0x40, RZ ;  /* 0x0000004023237824 */ /* 0x010fe200078e00ff */
[----:B------:R-:W-:Y:S02]  /*0130*/  CS2R R12, SRZ ;  /* 0x00000000000c7805 */ /* 0x000fe4000001ff00 */
[----:B------:R-:W-:Y:S02]  /*0140*/  CS2R R14, SRZ ;  /* 0x00000000000e7805 */ /* 0x000fe4000001ff00 */
[----:B------:R-:W-:-:S04]  /*0150*/  SGXT.U32 R34, R34, 0x4 ;  /* 0x000000042222781a */ /* 0x000fc80000000000 */
[----:B------:R-:W-:Y:S02]  /*0160*/  LOP3.LUT R23, R35, R34, RZ, 0xfc, !PT ;  /* 0x0000002223177212 */ /* 0x000fe400078efcff */
[----:B-1----:R-:W-:Y:S02]  /*0170*/  LOP3.LUT R9, R35, 0x10, R34, 0xfe, !PT ;  /* 0x0000001023097812 */ /* 0x002fe400078efe22 */
[C---:B------:R-:W-:Y:S01]  /*0180*/  ISETP.LT.AND P2, PT, R23.reuse, 0x40, !P3 ;  /* 0x000000401700780c */ /* 0x040fe20005f41270 */
[----:B------:R-:W-:Y:S01]  /*0190*/  IMAD R23, R23, 0x400, R2 ;  /* 0x0000040017177824 */ /* 0x000fe200078e0202 */
[----:B------:R-:W-:Y:S02]  /*01a0*/  LOP3.LUT R19, R35, 0x20, R34, 0xfe, !PT ;  /* 0x0000002023137812 */ /* 0x000fe400078efe22 */
[C---:B------:R-:W-:Y:S02]  /*01b0*/  ISETP.LT.AND P1, PT, R9.reuse, 0x40, !P3 ;  /* 0x000000400900780c */ /* 0x040fe40005f21270 */
[----:B------:R-:W-:Y:S01]  /*01c0*/  LEA R22, R9, R2, 0xa ;  /* 0x0000000209167211 */ /* 0x000fe200078e50ff */
[----:B-----5:R-:W-:-:S04]  /*01d0*/  IMAD.WIDE R8, R23, 0x4, R20 ;  /* 0x0000000417087825 */ /* 0x020fc800078e0214 */
[----:B------:R-:W-:Y:S02]  /*01e0*/  IMAD R26, R19, 0x400, R2 ;  /* 0x00000400131a7824 */ /* 0x000fe400078e0202 */
[----:B0-----:R-:W-:-:S04]  /*01f0*/  IMAD.WIDE R28, R2, 0x4, R28 ;  /* 0x00000004021c7825 */ /* 0x001fc800078e021c */
[----:B--2---:R-:W-:Y:S01]  /*0200*/  FADD R10, R4, 9.9999997473787516356e-06 ;  /* 0x3727c5ac040a7421 */ /* 0x004fe20000000000 */
[----:B------:R-:W-:Y:S01]  /*0210*/  FADD R0, R5, 9.9999997473787516356e-06 ;  /* 0x3727c5ac05007421 */ /* 0x000fe20000000000 */
[----:B------:R-:W-:Y:S01]  /*0220*/  FADD R27, R6, 9.9999997473787516356e-06 ;  /* 0x3727c5ac061b7421 */ /* 0x000fe20000000000 */
[----:B------:R-:W-:Y:S01]  /*0230*/  FADD R30, R7, 9.9999997473787516356e-06 ;  /* 0x3727c5ac071e7421 */ /* 0x000fe20000000000 */
[----:B------:R-:W-:Y:S02]  /*0240*/  CS2R R4, SRZ ;  /* 0x0000000000047805 */ /* 0x000fe4000001ff00 */
[----:B------:R-:W-:Y:S01]  /*0250*/  CS2R R6, SRZ ;  /* 0x0000000000067805 */ /* 0x000fe2000001ff00 */
[----:B------:R-:W0:Y:S05]  /*0260*/  MUFU.SQRT R10, R10 ;  /* 0x0000000a000a7308 */ /* 0x000e2a0000002000 */
[----:B------:R1:W2:Y:S03]  /*0270*/  @P2 LDG.E.EL.128 R4, desc[UR6][R8.64] ;  /* 0x0000000608042981 */ /* 0x0002a6000c2e1d00 */
[----:B------:R-:W3:Y:S01]  /*0280*/  MUFU.SQRT R0, R0 ;  /* 0x0000000000007308 */ /* 0x000ee20000002000 */
[----:B0-----:R-:W-:-:S07]  /*0290*/  FSETP.GT.AND P0, PT, R10, 8.50705917302346158658e+37, PT ;  /* 0x7e8000000a00780b */ /* 0x001fce0003f04000 */
[----:B------:R-:W0:Y:S01]  /*02a0*/  MUFU.SQRT R27, R27 ;  /* 0x0000001b001b7308 */ /* 0x000e220000002000 */
[----:B------:R-:W-:Y:S02]  /*02b0*/  FSETP.GEU.AND P6, PT, R10, 1.175494350822287508e-38, PT ;  /* 0x008000000a00780b */ /* 0x000fe40003fce000 */
[----:B------:R-:W-:Y:S02]  /*02c0*/  FSEL R16, R3, 1, P0 ;  /* 0x3f80000003107808 */ /* 0x000fe40000000000 */
[----:B---3--:R-:W-:-:S03]  /*02d0*/  FSETP.GT.AND P5, PT, R0, 8.50705917302346158658e+37, PT ;  /* 0x7e8000000000780b */ /* 0x008fc60003fa4000 */
[----:B------:R-:W3:Y:S01]  /*02e0*/  MUFU.SQRT R30, R30 ;  /* 0x0000001e001e7308 */ /* 0x000ee20000002000 */
[----:B------:R-:W-:Y:S01]  /*02f0*/  FSETP.GEU.AND P4, PT, R0, 1.175494350822287508e-38, PT ;  /* 0x008000000000780b */ /* 0x000fe20003f8e000 */
[----:B------:R-:W-:-:S04]  /*0300*/  @P0 FMUL R10, R10, 0.25 ;  /* 0x3e8000000a0a0820 */ /* 0x000fc80000400000 */
[----:B------:R-:W-:Y:S01]  /*0310*/  @!P6 FMUL R16, R16, 16777216 ;  /* 0x4b8000001010e820 */ /* 0x000fe20000400000 */
[----:B------:R-:W-:Y:S01]  /*0320*/  @!P6 FMUL R10, R10, 16777216 ;  /* 0x4b8000000a0ae820 */ /* 0x000fe20000400000 */
[----:B0-----:R-:W-:Y:S02]  /*0330*/  FSETP.GT.AND P6, PT, R27, 8.50705917302346158658e+37, PT ;  /* 0x7e8000001b00780b */ /* 0x001fe40003fc4000 */
[----:B------:R-:W-:Y:S01]  /*0340*/  FSEL R31, R3, 1, P5 ;  /* 0x3f800000031f7808 */ /* 0x000fe20002800000 */
[----:B------:R-:W-:Y:S01]  /*0350*/  @P5 FMUL R0, R0, 0.25 ;  /* 0x3e80000000005820 */ /* 0x000fe20000400000 */
[----:B------:R0:W4:Y:S01]  /*0360*/  MUFU.RCP R25, R10 ;  /* 0x0000000a00197308 */ /* 0x0001220000001000 */
[----:B---3--:R-:W-:Y:S02]  /*0370*/  FSETP.GT.AND P5, PT, R30, 8.50705917302346158658e+37, PT ;  /* 0x7e8000001e00780b */ /* 0x008fe40003fa4000 */
[----:B------:R-:W-:Y:S01]  /*0380*/  @!P4 FMUL R0, R0, 16777216 ;  /* 0x4b8000000000c820 */ /* 0x000fe20000400000 */
[----:B------:R-:W-:Y:S01]  /*0390*/  @!P4 FMUL R31, R31, 16777216 ;  /* 0x4b8000001f1fc820 */ /* 0x000fe20000400000 */
[----:B------:R-:W-:-:S02]  /*03a0*/  FSETP.GEU.AND P4, PT, R27, 1.175494350822287508e-38, PT ;  /* 0x008000001b00780b */ /* 0x000fc40003f8e000 */
[----:B------:R-:W-:Y:S02]  /*03b0*/  FSEL R24, R3, 1, P6 ;  /* 0x3f80000003187808 */ /* 0x000fe40003000000 */
[----:B------:R-:W-:Y:S01]  /*03c0*/  @P6 FMUL R27, R27, 0.25 ;  /* 0x3e8000001b1b6820 */ /* 0x000fe20000400000 */
[----:B------:R-:W-:Y:S01]  /*03d0*/  FSETP.GEU.AND P6, PT, R30, 1.175494350822287508e-38, PT ;  /* 0x008000001e00780b */ /* 0x000fe20003fce000 */
[----:B------:R-:W3:Y:S01]  /*03e0*/  MUFU.RCP R0, R0 ;  /* 0x0000000000007308 */ /* 0x000ee20000001000 */
[----:B------:R-:W-:Y:S01]  /*03f0*/  ISETP.LT.AND P0, PT, R19, 0x40, !P3 ;  /* 0x000000401300780c */ /* 0x000fe20005f01270 */
[----:B0-----:R-:W-:-:S04]  /*0400*/  IMAD.WIDE R10, R22, 0x4, R20 ;  /* 0x00000004160a7825 */ /* 0x001fc800078e0214 */
[----:B------:R-:W-:Y:S01]  /*0410*/  @P5 FMUL R30, R30, 0.25 ;  /* 0x3e8000001e1e5820 */ /* 0x000fe20000400000 */
[----:B----4-:R-:W-:Y:S01]  /*0420*/  FMUL R25, R25, R16 ;  /* 0x0000001019197220 */ /* 0x010fe20000400000 */
[----:B------:R-:W-:Y:S01]  /*0430*/  CS2R R18, SRZ ;  /* 0x0000000000127805 */ /* 0x000fe2000001ff00 */
[----:B-1----:R-:W-:Y:S01]  /*0440*/  IMAD.WIDE R8, R26, 0x4, R20 ;  /* 0x000000041a087825 */ /* 0x002fe200078e0214 */
[----:B------:R0:W4:Y:S03]  /*0450*/  @P1 LDG.E.EL.128 R12, desc[UR6][R10.64] ;  /* 0x000000060a0c1981 */ /* 0x000126000c2e1d00 */
[----:B------:R-:W-:Y:S01]  /*0460*/  @!P6 FMUL R30, R30, 16777216 ;  /* 0x4b8000001e1ee820 */ /* 0x000fe20000400000 */
[----:B------:R-:W-:Y:S01]  /*0470*/  CS2R R16, SRZ ;  /* 0x0000000000107805 */ /* 0x000fe2000001ff00 */
[----:B---3--:R-:W-:-:S04]  /*0480*/  FMUL R0, R0, R31 ;  /* 0x0000001f00007220 */ /* 0x008fc80000400000 */
[----:B------:R-:W1:Y:S01]  /*0490*/  MUFU.RCP R30, R30 ;  /* 0x0000001e001e7308 */ /* 0x000e620000001000 */
[----:B------:R-:W-:Y:S01]  /*04a0*/  FSEL R31, R3, 1, P5 ;  /* 0x3f800000031f7808 */ /* 0x000fe20002800000 */
[----:B------:R3:W5:Y:S01]  /*04b0*/  @P0 LDG.E.EL.128 R16, desc[UR6][R8.64] ;  /* 0x0000000608100981 */ /* 0x000762000c2e1d00 */
[----:B------:R-:W-:Y:S01]  /*04c0*/  LOP3.LUT R3, R35, 0x30, R34, 0xfe, !PT ;  /* 0x0000003023037812 */ /* 0x000fe200078efe22 */
[----:B------:R-:W-:Y:S01]  /*04d0*/  @!P4 FMUL R27, R27, 16777216 ;  /* 0x4b8000001b1bc820 */ /* 0x000fe20000400000 */
[----:B------:R-:W-:Y:S01]  /*04e0*/  @!P4 FMUL R24, R24, 16777216 ;  /* 0x4b8000001818c820 */ /* 0x000fe20000400000 */
[----:B0-----:R-:W-:Y:S02]  /*04f0*/  CS2R R10, SRZ ;  /* 0x00000000000a7805 */ /* 0x001fe4000001ff00 */
[----:B------:R-:W-:Y:S01]  /*0500*/  ISETP.LT.AND P4, PT, R3, 0x40, !P3 ;  /* 0x000000400300780c */ /* 0x000fe20005f81270 */
[----:B------:R-:W-:Y:S01]  /*0510*/  @!P6 FMUL R31, R31, 16777216 ;  /* 0x4b8000001f1fe820 */ /* 0x000fe20000400000 */
[----:B---3--:R-:W-:Y:S01]  /*0520*/  CS2R R8, SRZ ;  /* 0x0000000000087805 */ /* 0x008fe2000001ff00 */
[----:B------:R-:W-:-:S02]  /*0530*/  IMAD R32, R3, 0x400, R2 ;  /* 0x0000040003207824 */ /* 0x000fc400078e0202 */
[----:B-1----:R-:W-:Y:S01]  /*0540*/  FMUL R3, R30, R31 ;  /* 0x0000001f1e037220 */ /* 0x002fe20000400000 */
[----:B------:R-:W-:Y:S02]  /*0550*/  CS2R R30, SRZ ;  /* 0x00000000001e7805 */ /* 0x000fe4000001ff00 */
[----:B------:R0:W2:Y:S01]  /*0560*/  @!P3 LDG.E.EL.128 R8, desc[UR6][R28.64] ;  /* 0x000000061c08b981 */ /* 0x0000a2000c2e1d00 */
[----:B------:R-:W-:Y:S01]  /*0570*/  IMAD.WIDE R20, R32, 0x4, R20 ;  /* 0x0000000420147825 */ /* 0x000fe200078e0214 */
[----:B0-----:R-:W-:-:S06]  /*0580*/  CS2R R28, SRZ ;  /* 0x00000000001c7805 */ /* 0x001fcc000001ff00 */
[----:B------:R5:W3:Y:S01]  /*0590*/  @P4 LDG.E.EL.128 R28, desc[UR6][R20.64] ;  /* 0x00000006141c4981 */ /* 0x000ae2000c2e1d00 */
[----:B------:R-:W0:Y:S02]  /*05a0*/  MUFU.RCP R27, R27 ;  /* 0x0000001b001b7308 */ /* 0x000e240000001000 */
[----:B0-----:R-:W-:Y:S01]  /*05b0*/  FMUL R24, R27, R24 ;  /* 0x000000181b187220 */ /* 0x001fe20000400000 */
[C---:B--2---:R-:W-:Y:S01]  /*05c0*/  FADD R7, -R11.reuse, R7 ;  /* 0x000000070b077221 */ /* 0x044fe20000000100 */
[C---:B----4-:R-:W-:Y:S01]  /*05d0*/  FADD R15, -R11.reuse, R15 ;  /* 0x0000000f0b0f7221 */ /* 0x050fe20000000100 */
[----:B-----5:R-:W-:Y:S01]  /*05e0*/  FADD R20, -R11, R19 ;  /* 0x000000130b147221 */ /* 0x020fe20000000100 */
[C---:B------:R-:W-:Y:S01]  /*05f0*/  FADD R13, -R9.reuse, R13 ;  /* 0x0000000d090d7221 */ /* 0x040fe20000000100 */
[----:B------:R-:W-:Y:S01]  /*0600*/  FADD R12, -R8, R12 ;  /* 0x0000000c080c7221 */ /* 0x000fe20000000100 */
[C---:B------:R-:W-:Y:S01]  /*0610*/  FADD R6, -R10.reuse, R6 ;  /* 0x000000060a067221 */ /* 0x040fe20000000100 */
[C---:B------:R-:W-:Y:S01]  /*0620*/  FADD R14, -R10.reuse, R14 ;  /* 0x0000000e0a0e7221 */ /* 0x040fe20000000100 */
[----:B------:R-:W-:Y:S01]  /*0630*/  FADD R21, -R9, R17 ;  /* 0x0000001109157221 */ /* 0x000fe20000000100 */
[----:B---3--:R-:W-:Y:S01]  /*0640*/  FADD R31, -R11, R31 ;  /* 0x0000001f0b1f7221 */ /* 0x008fe20000000100 */
[----:B------:R-:W-:-:S02]  /*0650*/  FADD R11, -R10, R18 ;  /* 0x000000120a0b7221 */ /* 0x000fc40000000100 */
[----:B------:R-:W0:Y:S01]  /*0660*/  LDC.64 R18, c[0x0][0x228] ;  /* 0x00008a00ff127b82 */ /* 0x000e220000000a00 */
[----:B------:R-:W-:Y:S01]  /*0670*/  FADD R30, -R10, R30 ;  /* 0x0000001e0a1e7221 */ /* 0x000fe20000000100 */
[C---:B------:R-:W-:Y:S01]  /*0680*/  FADD R10, -R9.reuse, R5 ;  /* 0x00000005090a7221 */ /* 0x040fe20000000100 */
[----:B------:R-:W-:Y:S01]  /*0690*/  FADD R29, -R9, R29 ;  /* 0x0000001d091d7221 */ /* 0x000fe20000000100 */
[----:B------:R-:W-:Y:S01]  /*06a0*/  FMUL R27, R25, R12 ;  /* 0x0000000c191b7220 */ /* 0x000fe20000400000 */
[----:B------:R-:W-:-:S03]  /*06b0*/  FMUL R9, R0, R13 ;  /* 0x0000000d00097220 */ /* 0x000fc60000400000 */
[----:B------:R-:W1:Y:S01]  /*06c0*/  LDC.64 R12, c[0x0][0x230] ;  /* 0x00008c00ff0c7b82 */ /* 0x000e620000000a00 */
[C---:B------:R-:W-:Y:S01]  /*06d0*/  FADD R4, -R8.reuse, R4 ;  /* 0x0000000408047221 */ /* 0x040fe20000000100 */
[C---:B------:R-:W-:Y:S01]  /*06e0*/  FADD R16, -R8.reuse, R16 ;  /* 0x0000001008107221 */ /* 0x040fe20000000100 */
[----:B------:R-:W-:Y:S02]  /*06f0*/  FADD R8, -R8, R28 ;  /* 0x0000001c08087221 */ /* 0x000fe40000000100 */
[C---:B------:R-:W-:Y:S01]  /*0700*/  FMUL R33, R25.reuse, R4 ;  /* 0x0000000419217220 */ /* 0x040fe20000400000 */
[C---:B------:R-:W-:Y:S01]  /*0710*/  FMUL R28, R25.reuse, R16 ;  /* 0x00000010191c7220 */ /* 0x040fe20000400000 */
[----:B------:R-:W-:Y:S01]  /*0720*/  CS2R R16, SRZ ;  /* 0x0000000000107805 */ /* 0x000fe2000001ff00 */
[----:B------:R-:W-:Y:S01]  /*0730*/  FMUL R25, R25, R8 ;  /* 0x0000000819197220 */ /* 0x000fe20000400000 */
[----:B------:R-:W-:Y:S01]  /*0740*/  FMUL R8, R0, R10 ;  /* 0x0000000a00087220 */ /* 0x000fe20000400000 */
[----:B------:R-:W-:Y:S01]  /*0750*/  FMUL R10, R24, R6 ;  /* 0x00000006180a7220 */ /* 0x000fe20000400000 */
[----:B0-----:R-:W-:Y:S01]  /*0760*/  IMAD.WIDE R4, R2, 0x4, R18 ;  /* 0x0000000402047825 */ /* 0x001fe200078e0212 */
[----:B------:R-:W-:-:S03]  /*0770*/  CS2R R18, SRZ ;  /* 0x0000000000127805 */ /* 0x000fc6000001ff00 */
[C---:B------:R-:W-:Y:S01]  /*0780*/  FMUL R21, R0.reuse, R21 ;  /* 0x0000001500157220 */ /* 0x040fe20000400000 */
[----:B------:R-:W-:Y:S01]  /*0790*/  FMUL R29, R0, R29 ;  /* 0x0000001d001d7220 */ /* 0x000fe20000400000 */
[----:B------:R-:W-:Y:S01]  /*07a0*/  FMUL R6, R24, R11 ;  /* 0x0000000b18067220 */ /* 0x000fe20000400000 */
[C---:B------:R-:W-:Y:S01]  /*07b0*/  FMUL R7, R3.reuse, R7 ;  /* 0x0000000703077220 */ /* 0x040fe20000400000 */
[C---:B------:R-:W-:Y:S01]  /*07c0*/  FMUL R11, R3.reuse, R15 ;  /* 0x0000000f030b7220 */ /* 0x040fe20000400000 */
[----:B------:R0:W2:Y:S01]  /*07d0*/  @!P3 LDG.E.EL.128 R16, desc[UR6][R4.64] ;  /* 0x000000060410b981 */ /* 0x0000a2000c2e1d00 */
[C---:B------:R-:W-:Y:S01]  /*07e0*/  FMUL R20, R3.reuse, R20 ;  /* 0x0000001403147220 */ /* 0x040fe20000400000 */
[----:B------:R-:W-:Y:S01]  /*07f0*/  FMUL R0, R3, R31 ;  /* 0x0000001f03007220 */ /* 0x000fe20000400000 */
[----:B-1----:R-:W-:Y:S01]  /*0800*/  IMAD.WIDE R2, R2, 0x4, R12 ;  /* 0x0000000402027825 */ /* 0x002fe200078e020c */
[----:B------:R-:W-:-:S03]  /*0810*/  CS2R R12, SRZ ;  /* 0x00000000000c7805 */ /* 0x000fc6000001ff00 */
[----:B0-----:R-:W-:Y:S01]  /*0820*/  FMUL R5, R24, R14 ;  /* 0x0000000e18057220 */ /* 0x001fe20000400000 */
[----:B------:R-:W-:-:S06]  /*0830*/  CS2R R14, SRZ ;  /* 0x00000000000e7805 */ /* 0x000fcc000001ff00 */
[----:B------:R-:W2:Y:S01]  /*0840*/  @!P3 LDG.E.EL.128 R12, desc[UR6][R2.64] ;  /* 0x00000006020cb981 */ /* 0x000ea2000c2e1d00 */
[----:B------:R-:W-:Y:S01]  /*0850*/  FMUL R4, R24, R30 ;  /* 0x0000001e18047220 */ /* 0x000fe20000400000 */
[-CC-:B--2---:R-:W-:Y:S01]  /*0860*/  FFMA R0, R0, R19.reuse, R15.reuse ;  /* 0x0000001300007223 */ /* 0x184fe2000000000f */
[-CC-:B------:R-:W-:Y:S01]  /*0870*/  FFMA R3, R20, R19.reuse, R15.reuse ;  /* 0x0000001314037223 */ /* 0x180fe2000000000f */
[-CC-:B------:R-:W-:Y:S01]  /*0880*/  FFMA R2, R11, R19.reuse, R15.reuse ;  /* 0x000000130b027223 */ /* 0x180fe2000000000f */
[----:B------:R-:W-:Y:S01]  /*0890*/  FFMA R24, R7, R19, R15 ;  /* 0x0000001307187223 */ /* 0x000fe2000000000f */
[-CC-:B------:R-:W-:Y:S01]  /*08a0*/  FFMA R4, R4, R18.reuse, R14.reuse ;  /* 0x0000001204047223 */ /* 0x180fe2000000000e */
[-CC-:B------:R-:W-:Y:S01]  /*08b0*/  FFMA R6, R6, R18.reuse, R14.reuse ;  /* 0x0000001206067223 */ /* 0x180fe2000000000e */
[-CC-:B------:R-:W-:Y:S01]  /*08c0*/  FFMA R5, R5, R18.reuse, R14.reuse ;  /* 0x0000001205057223 */ /* 0x180fe2000000000e */
[----:B------:R-:W-:Y:S02]  /*08d0*/  FFMA R30, R10, R18, R14 ;  /* 0x000000120a1e7223 */ /* 0x000fe4000000000e */
[----:B------:R-:W0:Y:S01]  /*08e0*/  LDC.64 R14, c[0x0][0x238] ;  /* 0x00008e00ff0e7b82 */ /* 0x000e220000000a00 */
[-CC-:B------:R-:W-:Y:S01]  /*08f0*/  FFMA R20, R9, R17.reuse, R13.reuse ;  /* 0x0000001109147223 */ /* 0x180fe2000000000d */
[----:B------:R-:W-:Y:S01]  /*0900*/  FFMA R18, R8, R17, R13 ;  /* 0x0000001108127223 */ /* 0x000fe2000000000d */
[----:B------:R-:W-:-:S02]  /*0910*/  CS2R R8, SRZ ;  /* 0x0000000000087805 */ /* 0x000fc4000001ff00 */
[----:B------:R-:W-:Y:S01]  /*0920*/  CS2R R10, SRZ ;  /* 0x00000000000a7805 */ /* 0x000fe2000001ff00 */
[----:B0-----:R-:W-:-:S05]  /*0930*/  IMAD.WIDE R14, R23, 0x4, R14 ;  /* 0x00000004170e7825 */ /* 0x001fca00078e020e */
[----:B------:R0:W2:Y:S01]  /*0940*/  @P2 LDG.E.EL.128 R8, desc[UR6][R14.64] ;  /* 0x000000060e082981 */ /* 0x0000a2000c2e1d00 */
[-CC-:B------:R-:W-:Y:S01]  /*0950*/  FFMA R7, R29, R17.reuse, R13.reuse ;  /* 0x000000111d077223 */ /* 0x180fe2000000000d */
[----:B------:R-:W-:Y:S01]  /*0960*/  FFMA R21, R21, R17, R13 ;  /* 0x0000001115157223 */ /* 0x000fe2000000000d */
[-CC-:B------:R-:W-:Y:S01]  /*0970*/  FFMA R25, R25, R16.reuse, R12.reuse ;  /* 0x0000001019197223 */ /* 0x180fe2000000000c */
[-CC-:B------:R-:W-:Y:S01]  /*0980*/  FFMA R28, R28, R16.reuse, R12.reuse ;  /* 0x000000101c1c7223 */ /* 0x180fe2000000000c */
[-CC-:B------:R-:W-:Y:S01]  /*0990*/  FFMA R29, R27, R16.reuse, R12.reuse ;  /* 0x000000101b1d7223 */ /* 0x180fe2000000000c */
[----:B------:R-:W-:Y:S02]  /*09a0*/  FFMA R33, R33, R16, R12 ;  /* 0x0000001021217223 */ /* 0x000fe4000000000c */
[----:B------:R-:W1:Y:S01]  /*09b0*/  LDC.64 R16, c[0x0][0x238] ;  /* 0x00008e00ff107b82 */ /* 0x000e620000000a00 */
[----:B------:R-:W-:Y:S02]  /*09c0*/  CS2R R12, SRZ ;  /* 0x00000000000c7805 */ /* 0x000fe4000001ff00 */
[----:B0-----:R-:W-:Y:S01]  /*09d0*/  CS2R R14, SRZ ;  /* 0x00000000000e7805 */ /* 0x001fe2000001ff00 */
[----:B-1----:R-:W-:-:S04]  /*09e0*/  IMAD.WIDE R16, R22, 0x4, R16 ;  /* 0x0000000416107825 */ /* 0x002fc800078e0210 */
[----:B------:R-:W0:Y:S01]  /*09f0*/  LDC.64 R22, c[0x0][0x238] ;  /* 0x00008e00ff167b82 */ /* 0x000e220000000a00 */
[----:B------:R1:W3:Y:S02]  /*0a00*/  @P1 LDG.E.EL.128 R12, desc[UR6][R16.64] ;  /* 0x00000006100c1981 */ /* 0x0002e4000c2e1d00 */
[----:B-1----:R-:W-:Y:S01]  /*0a10*/  CS2R R16, SRZ ;  /* 0x0000000000107805 */ /* 0x002fe2000001ff00 */
[----:B0-----:R-:W-:-:S04]  /*0a20*/  IMAD.WIDE R26, R26, 0x4, R22 ;  /* 0x000000041a1a7825 */ /* 0x001fc800078e0216 */
[----:B------:R-:W-:Y:S01]  /*0a30*/  IMAD.WIDE R22, R32, 0x4, R22 ;  /* 0x0000000420167825 */ /* 0x000fe200078e0216 */
[----:B--2---:R-:W-:-:S03]  /*0a40*/  FSETP.GEU.AND P1, PT, R18, -R9, PT ;  /* 0x800000091200720b */ /* 0x004fc60003f2e000 */
[----:B------:R-:W-:Y:S01]  /*0a50*/  FADD R32, R18, R9 ;  /* 0x0000000912207221 */ /* 0x000fe20000000000 */
[----:B------:R-:W-:Y:S02]  /*0a60*/  CS2R R18, SRZ ;  /* 0x0000000000127805 */ /* 0x000fe4000001ff00 */
[C---:B------:R-:W-:Y:S01]  /*0a70*/  FSETP.GEU.AND P5, PT, R30.reuse, -R10, PT ;  /* 0x8000000a1e00720b */ /* 0x040fe20003fae000 */
[C---:B------:R-:W-:Y:S01]  /*0a80*/  FADD R31, R33.reuse, R8 ;  /* 0x00000008211f7221 */ /* 0x040fe20000000000 */
[----:B------:R-:W-:Y:S01]  /*0a90*/  FSETP.GEU.AND P2, PT, R33, -R8, PT ;  /* 0x800000082100720b */ /* 0x000fe20003f4e000 */
[----:B------:R-:W-:Y:S01]  /*0aa0*/  FADD R30, R30, R10 ;  /* 0x0000000a1e1e7221 */ /* 0x000fe20000000000 */
[----:B------:R-:W2:Y:S01]  /*0ab0*/  @P0 LDG.E.EL.128 R16, desc[UR6][R26.64] ;  /* 0x000000061a100981 */ /* 0x000ea2000c2e1d00 */
[C---:B------:R-:W-:Y:S01]  /*0ac0*/  FSETP.GEU.AND P0, PT, R24.reuse, -R11, PT ;  /* 0x8000000b1800720b */ /* 0x040fe20003f0e000 */
[----:B------:R-:W-:Y:S01]  /*0ad0*/  FADD R24, R24, R11 ;  /* 0x0000000b18187221 */ /* 0x000fe20000000000 */
[----:B------:R-:W-:-:S02]  /*0ae0*/  CS2R R8, SRZ ;  /* 0x0000000000087805 */ /* 0x000fc4000001ff00 */
[----:B------:R-:W-:-:S06]  /*0af0*/  CS2R R10, SRZ ;  /* 0x00000000000a7805 */ /* 0x000fcc000001ff00 */
[----:B------:R0:W4:Y:S01]  /*0b00*/  @P4 LDG.E.EL.128 R8, desc[UR6][R22.64] ;  /* 0x0000000616084981 */ /* 0x000122000c2e1d00 */
[----:B------:R-:W1:Y:S01]  /*0b10*/  S2R R33, SR_TID.X ;  /* 0x0000000000217919 */ /* 0x000e620000002100 */
[----:B------:R-:W5:Y:S01]  /*0b20*/  S2UR UR5, SR_CgaCtaId ;  /* 0x00000000000579c3 */ /* 0x000f620000008800 */
[----:B------:R-:W-:Y:S01]  /*0b30*/  UMOV UR4, 0x400 ;  /* 0x0000040000047882 */ /* 0x000fe20000000000 */
[C---:B---3--:R-:W-:Y:S01]  /*0b40*/  FSETP.GEU.AND P3, PT, R20.reuse, -R13, PT ;  /* 0x8000000d1400720b */ /* 0x048fe20003f6e000 */
[----:B0-----:R-:W-:Y:S01]  /*0b50*/  FADD R22, R20, R13 ;  /* 0x0000000d14167221 */ /* 0x001fe20000000000 */
[----:B------:R-:W-:Y:S01]  /*0b60*/  FSETP.GEU.AND P4, PT, R29, -R12, PT ;  /* 0x8000000c1d00720b */ /* 0x000fe20003f8e000 */
[----:B-----5:R-:W-:Y:S01]  /*0b70*/  UPRMT UR4, UR5, 0x654, UR4 ;  /* 0x0000065405047896 */ /* 0x020fe20008000004 */
[----:B-1----:R-:W-:Y:S01]  /*0b80*/  IMAD.SHL.U32 R26, R33, 0x100, RZ ;  /* 0x00000100211a7824 */ /* 0x002fe200078e00ff */
[----:B------:R-:W-:-:S04]  /*0b90*/  SHF.R.U32.HI R27, RZ, 0x4, R33 ;  /* 0x00000004ff1b7819 */ /* 0x000fc80000011621 */
[----:B------:R-:W-:Y:S02]  /*0ba0*/  SGXT.U32 R27, R27, 0x4 ;  /* 0x000000041b1b781a */ /* 0x000fe40000000000 */
[----:B------:R-:W-:Y:S01]  /*0bb0*/  LOP3.LUT R26, R26, 0xf00, RZ, 0xc0, !PT ;  /* 0x00000f001a1a7812 */ /* 0x000fe200078ec0ff */
[----:B------:R-:W-:-:S03]  /*0bc0*/  FADD R12, R29, R12 ;  /* 0x0000000c1d0c7221 */ /* 0x000fc60000000000 */
[C---:B------:R-:W-:Y:S02]  /*0bd0*/  LOP3.LUT R27, R26.reuse, R27, RZ, 0xfc, !PT ;  /* 0x0000001b1a1b7212 */ /* 0x040fe400078efcff */
[----:B------:R-:W-:Y:S02]  /*0be0*/  LEA.HI R20, R26, UR4, RZ, 0x1e ;  /* 0x000000041a147c11 */ /* 0x000fe4000f8ff0ff */
[----:B------:R-:W-:Y:S02]  /*0bf0*/  FSEL R29, R32, RZ, P1 ;  /* 0x000000ff201d7208 */ /* 0x000fe40000800000 */
[C---:B------:R-:W-:Y:S01]  /*0c00*/  LOP3.LUT R23, R26.reuse, 0x80, RZ, 0xfc, !PT ;  /* 0x000000801a177812 */ /* 0x040fe200078efcff */
[----:B------:R-:W-:Y:S01]  /*0c10*/  IMAD R13, R27, 0x4, R20 ;  /* 0x000000041b0d7824 */ /* 0x000fe200078e0214 */
[C---:B------:R-:W-:Y:S02]  /*0c20*/  LOP3.LUT R32, R26.reuse, 0xc0, RZ, 0xfc, !PT ;  /* 0x000000c01a207812 */ /* 0x040fe400078efcff */
[----:B------:R-:W-:-:S02]  /*0c30*/  LOP3.LUT R20, R26, 0x40, RZ, 0xfc, !PT ;  /* 0x000000401a147812 */ /* 0x000fc400078efcff */
[----:B------:R-:W-:Y:S02]  /*0c40*/  LEA.HI R26, R23, UR4, RZ, 0x1e ;  /* 0x00000004171a7c11 */ /* 0x000fe4000f8ff0ff */
[----:B------:R-:W-:Y:S02]  /*0c50*/  LEA.HI R32, R32, UR4, RZ, 0x1e ;  /* 0x0000000420207c11 */ /* 0x000fe4000f8ff0ff */
[----:B------:R-:W-:Y:S01]  /*0c60*/  LEA.HI R20, R20, UR4, RZ, 0x1e ;  /* 0x0000000414147c11 */ /* 0x000fe2000f8ff0ff */
[C---:B------:R-:W-:Y:S02]  /*0c70*/  IMAD R23, R27.reuse, 0x4, R26 ;  /* 0x000000041b177824 */ /* 0x040fe400078e021a */
[C---:B------:R-:W-:Y:S01]  /*0c80*/  IMAD R26, R27.reuse, 0x4, R32 ;  /* 0x000000041b1a7824 */ /* 0x040fe200078e0220 */
[----:B------:R-:W-:Y:S02]  /*0c90*/  LEA R20, R27, R20, 0x2 ;  /* 0x000000141b147211 */ /* 0x000fe400078e10ff */
[----:B------:R-:W-:-:S02]  /*0ca0*/  FSEL R27, R24, RZ, P0 ;  /* 0x000000ff181b7208 */ /* 0x000fc40000000000 */
[C---:B------:R-:W-:Y:S01]  /*0cb0*/  FSETP.GEU.AND P0, PT, R5.reuse, -R14, PT ;  /* 0x8000000e0500720b */ /* 0x040fe20003f0e000 */
[----:B------:R-:W-:Y:S01]  /*0cc0*/  FADD R5, R5, R14 ;  /* 0x0000000e05057221 */ /* 0x000fe20000000000 */
[----:B------:R-:W-:-:S04]  /*0cd0*/  FSEL R31, R31, RZ, P2 ;  /* 0x000000ff1f1f7208 */ /* 0x000fc80001000000 */
[----:B------:R-:W-:Y:S01]  /*0ce0*/  FSEL R14, R5, RZ, P0 ;  /* 0x000000ff050e7208 */ /* 0x000fe20000000000 */
[----:B------:R-:W-:Y:S01]  /*0cf0*/  STS [R13], R31 ;  /* 0x0000001f0d007388 */ /* 0x000fe20000000800 */
[----:B------:R-:W-:Y:S02]  /*0d00*/  FSEL R12, R12, RZ, P4 ;  /* 0x000000ff0c0c7208 */ /* 0x000fe40002000000 */
[----:B------:R-:W-:Y:S01]  /*0d10*/  FSETP.GEU.AND P4, PT, R2, -R15, PT ;  /* 0x8000000f0200720b */ /* 0x000fe20003f8e000 */
[----:B------:R0:W-:Y:S01]  /*0d20*/  STS [R20+0x100], R29 ;  /* 0x0001001d14007388 */ /* 0x0001e20000000800 */
[----:B------:R-:W-:Y:S01]  /*0d30*/  FSEL R30, R30, RZ, P5 ;  /* 0x000000ff1e1e7208 */ /* 0x000fe20002800000 */
[----:B------:R-:W-:Y:S01]  /*0d40*/  FADD R2, R2, R15 ;  /* 0x0000000f02027221 */ /* 0x000fe20000000000 */
[----:B0-----:R-:W-:-:S03]  /*0d50*/  FSEL R29, R22, RZ, P3 ;  /* 0x000000ff161d7208 */ /* 0x001fc60001800000 */
[----:B------:R-:W-:Y:S01]  /*0d60*/  STS [R23+0x200], R30 ;  /* 0x0002001e17007388 */ /* 0x000fe20000000800 */
[----:B------:R-:W-:-:S03]  /*0d70*/  FSEL R5, R2, RZ, P4 ;  /* 0x000000ff02057208 */ /* 0x000fc60002000000 */
[----:B------:R-:W-:Y:S04]  /*0d80*/  STS [R26+0x300], R27 ;  /* 0x0003001b1a007388 */ /* 0x000fe80000000800 */
[----:B------:R-:W-:Y:S04]  /*0d90*/  STS [R13+0x40], R12 ;  /* 0x0000400c0d007388 */ /* 0x000fe80000000800 */
[----:B------:R-:W-:Y:S01]  /*0da0*/  STS [R20+0x140], R29 ;  /* 0x0001401d14007388 */ /* 0x000fe20000000800 */
[----:B------:R-:W-:-:S03]  /*0db0*/  IMAD.SHL.U32 R2, R33, 0x4, RZ ;  /* 0x0000000421027824 */ /* 0x000fc600078e00ff */
[----:B------:R-:W-:Y:S04]  /*0dc0*/  STS [R23+0x240], R14 ;  /* 0x0002400e17007388 */ /* 0x000fe80000000800 */
[----:B------:R0:W-:Y:S01]  /*0dd0*/  STS [R26+0x340], R5 ;  /* 0x000340051a007388 */ /* 0x0001e20000000800 */
[----:B------:R-:W-:Y:S02]  /*0de0*/  LOP3.LUT R2, R2, 0x3fc, RZ, 0xc0, !PT ;  /* 0x000003fc02027812 */ /* 0x000fe400078ec0ff */
[----:B------:R-:W-:Y:S02]  /*0df0*/  LOP3.LUT R33, R33, 0xf0, RZ, 0xc0, !PT ;  /* 0x000000f021217812 */ /* 0x000fe400078ec0ff */
[----:B0-----:R-:W-:-:S04]  /*0e00*/  LOP3.LUT R5, R2, 0x400, RZ, 0xfc, !PT ;  /* 0x0000040002057812 */ /* 0x001fc800078efcff */
[----:B------:R-:W-:-:S04]  /*0e10*/  SHF.R.U32.HI R5, RZ, 0x2, R5 ;  /* 0x00000002ff057819 */ /* 0x000fc80000011605 */
[----:B------:R-:W-:Y:S01]  /*0e20*/  LOP3.LUT R5, R5, 0x1f0, RZ, 0xc0, !PT ;  /* 0x000001f005057812 */ /* 0x000fe200078ec0ff */
[----:B------:R-:W-:-:S03]  /*0e30*/  VIADD R33, R33, UR4 ;  /* 0x0000000421217c36 */ /* 0x000fc60008000000 */
[----:B------:R-:W-:Y:S02]  /*0e40*/  IADD3 R5, R5, UR4, RZ ;  /* 0x0000000405057c10 */ /* 0x000fe4000fffe0ff */
[C---:B--2---:R-:W-:Y:S01]  /*0e50*/  FSETP.GEU.AND P0, PT, R3.reuse, -R19, PT ;  /* 0x800000130300720b */ /* 0x044fe20003f0e000 */
[----:B------:R-:W-:Y:S01]  /*0e60*/  FADD R3, R3, R19 ;  /* 0x0000001303037221 */ /* 0x000fe20000000000 */
[C---:B------:R-:W-:Y:S01]  /*0e70*/  FSETP.GEU.AND P2, PT, R21.reuse, -R17, PT ;  /* 0x800000111500720b */ /* 0x040fe20003f4e000 */
[----:B------:R-:W-:Y:S01]  /*0e80*/  FADD R17, R21, R17 ;  /* 0x0000001115117221 */ /* 0x000fe20000000000 */
[C---:B------:R-:W-:Y:S01]  /*0e90*/  FSETP.GEU.AND P1, PT, R6.reuse, -R18, PT ;  /* 0x800000120600720b */ /* 0x040fe20003f2e000 */
[----:B------:R-:W-:Y:S01]  /*0ea0*/  FADD R6, R6, R18 ;  /* 0x0000001206067221 */ /* 0x000fe20000000000 */
[----:B------:R-:W-:Y:S02]  /*0eb0*/  FSEL R3, R3, RZ, P0 ;  /* 0x000000ff03037208 */ /* 0x000fe40000000000 */
[C---:B------:R-:W-:Y:S01]  /*0ec0*/  FSETP.GEU.AND P3, PT, R28.reuse, -R16, PT ;  /* 0x800000101c00720b */ /* 0x040fe20003f6e000 */
[----:B------:R-:W-:Y:S01]  /*0ed0*/  FADD R16, R28, R16 ;  /* 0x000000101c107221 */ /* 0x000fe20000000000 */
[C---:B----4-:R-:W-:Y:S01]  /*0ee0*/  FSETP.GEU.AND P0, PT, R25.reuse, -R8, PT ;  /* 0x800000081900720b */ /* 0x050fe20003f0e000 */
[----:B------:R-:W-:Y:S01]  /*0ef0*/  FADD R8, R25, R8 ;  /* 0x0000000819087221 */ /* 0x000fe20000000000 */
[----:B------:R-:W-:-:S02]  /*0f00*/  FSEL R17, R17, RZ, P2 ;  /* 0x000000ff11117208 */ /* 0x000fc40001000000 */
[----:B------:R-:W-:Y:S02]  /*0f10*/  FSEL R6, R6, RZ, P1 ;  /* 0x000000ff06067208 */ /* 0x000fe40000800000 */
[C---:B------:R-:W-:Y:S01]  /*0f20*/  FSETP.GEU.AND P2, PT, R7.reuse, -R9, PT ;  /* 0x800000090700720b */ /* 0x040fe20003f4e000 */
[----:B------:R-:W-:Y:S01]  /*0f30*/  FADD R7, R7, R9 ;  /* 0x0000000907077221 */ /* 0x000fe20000000000 */
[----:B------:R-:W-:Y:S02]  /*0f40*/  FSEL R16, R16, RZ, P3 ;  /* 0x000000ff10107208 */ /* 0x000fe40001800000 */
[C---:B------:R-:W-:Y:S01]  /*0f50*/  FSETP.GEU.AND P1, PT, R4.reuse, -R10, PT ;  /* 0x8000000a0400720b */ /* 0x040fe20003f2e000 */
[----:B------:R-:W-:Y:S01]  /*0f60*/  FADD R4, R4, R10 ;  /* 0x0000000a04047221 */ /* 0x000fe20000000000 */
[----:B------:R-:W-:Y:S02]  /*0f70*/  FSEL R8, R8, RZ, P0 ;  /* 0x000000ff08087208 */ /* 0x000fe40000000000 */
[C---:B------:R-:W-:Y:S01]  /*0f80*/  FSETP.GEU.AND P0, PT, R0.reuse, -R11, PT ;  /* 0x8000000b0000720b */ /* 0x040fe20003f0e000 */
[----:B------:R-:W-:Y:S01]  /*0f90*/  FADD R0, R0, R11 ;  /* 0x0000000b00007221 */ /* 0x000fe20000000000 */
[----:B------:R0:W-:Y:S01]  /*0fa0*/  STS [R13+0x80], R16 ;  /* 0x000080100d007388 */ /* 0x0001e20000000800 */
[----:B------:R-:W-:-:S03]  /*0fb0*/  FSEL R7, R7, RZ, P2 ;  /* 0x000000ff07077208 */ /* 0x000fc60001000000 */
[----:B------:R-:W-:Y:S01]  /*0fc0*/  STS [R20+0x180], R17 ;  /* 0x0001801114007388 */ /* 0x000fe20000000800 */
[----:B------:R-:W-:-:S03]  /*0fd0*/  FSEL R19, R0, RZ, P0 ;  /* 0x000000ff00137208 */ /* 0x000fc60000000000 */
[----:B------:R1:W-:Y:S01]  /*0fe0*/  STS [R23+0x280], R6 ;  /* 0x0002800617007388 */ /* 0x0003e20000000800 */
[----:B0-----:R-:W-:-:S03]  /*0ff0*/  FSEL R16, R4, RZ, P1 ;  /* 0x000000ff04107208 */ /* 0x001fc60000800000 */
[----:B------:R-:W-:Y:S04]  /*1000*/  STS [R26+0x380], R3 ;  /* 0x000380031a007388 */ /* 0x000fe80000000800 */
[----:B------:R-:W-:Y:S04]  /*1010*/  STS [R13+0xc0], R8 ;  /* 0x0000c0080d007388 */ /* 0x000fe80000000800 */
[----:B------:R-:W-:Y:S04]  /*1020*/  STS [R20+0x1c0], R7 ;  /* 0x0001c00714007388 */ /* 0x000fe80000000800 */
[----:B------:R0:W-:Y:S04]  /*1030*/  STS [R23+0x2c0], R16 ;  /* 0x0002c01017007388 */ /* 0x0001e80000000800 */
[----:B------:R2:W-:Y:S01]  /*1040*/  STS [R26+0x3c0], R19 ;  /* 0x0003c0131a007388 */ /* 0x0005e20000000800 */
[----:B-1----:R-:W-:-:S04]  /*1050*/  LOP3.LUT R6, R2, 0x800, RZ, 0xfc, !PT ;  /* 0x0000080002067812 */ /* 0x002fc800078efcff */
[----:B------:R-:W-:Y:S01]  /*1060*/  SHF.R.U32.HI R6, RZ, 0x2, R6 ;  /* 0x00000002ff067819 */ /* 0x000fe20000011606 */
[----:B------:R-:W-:Y:S01]  /*1070*/  IMAD R4, R2, 0x4, R33 ;  /* 0x0000000402047824 */ /* 0x000fe200078e0221 */
[----:B0-----:R-:W0:Y:S02]  /*1080*/  LDC.64 R16, c[0x0][0x240] ;  /* 0x00009000ff107b82 */ /* 0x001e240000000a00 */
[----:B------:R-:W-:Y:S01]  /*1090*/  LOP3.LUT R6, R6, 0x2f0, RZ, 0xc0, !PT ;  /* 0x000002f006067812 */ /* 0x000fe200078ec0ff */
[----:B------:R-:W-:-:S05]  /*10a0*/  IMAD R8, R2, 0x4, R5 ;  /* 0x0000000402087824 */ /* 0x000fca00078e0205 */
[----:B------:R-:W-:Y:S01]  /*10b0*/  BAR.SYNC.DEFER_BLOCKING 0x0 ;  /* 0x0000000000007b1d */ /* 0x000fe20000010000 */
[----:B------:R-:W-:-:S04]  /*10c0*/  VIADD R3, R6, UR4 ;  /* 0x0000000406037c36 */ /* 0x000fc80008000000 */
[----:B------:R-:W-:Y:S01]  /*10d0*/  IMAD R12, R2, 0x4, R3 ;  /* 0x00000004020c7824 */ /* 0x000fe200078e0203 */
[----:B------:R-:W-:-:S04]  /*10e0*/  LOP3.LUT R3, R35, 0x3c, R37, 0xf8, !PT ;  /* 0x0000003c23037812 */ /* 0x000fc800078ef825 */
[--C-:B------:R-:W-:Y:S01]  /*10f0*/  SHF.R.S32.HI R0, RZ, 0x1f, R3.reuse ;  /* 0x0000001fff007819 */ /* 0x100fe20000011403 */
[----:B------:R-:W1:Y:S04]  /*1100*/  LDS.128 R4, [R4] ;  /* 0x0000000004047984 */ /* 0x000e680000000c00 */
[----:B------:R-:W3:Y:S04]  /*1110*/  LDS.128 R8, [R8+0x1000] ;  /* 0x0010000008087984 */ /* 0x000ee80000000c00 */
[----:B------:R-:W4:Y:S01]  /*1120*/  LDS.128 R12, [R12+0x2000] ;  /* 0x002000000c0c7984 */ /* 0x000f220000000c00 */
[----:B------:R-:W-:-:S02]  /*1130*/  SHF.R.S32.HI R18, RZ, 0x1f, R3 ;  /* 0x0000001fff127819 */ /* 0x000fc40000011403 */
[-C--:B------:R-:W-:Y:S02]  /*1140*/  LEA.HI R0, R0, R3.reuse, RZ, 0x4 ;  /* 0x0000000300007211 */ /* 0x080fe400078f20ff */
[----:B------:R-:W-:Y:S02]  /*1150*/  LEA.HI R20, R18, R3, RZ, 0x4 ;  /* 0x0000000312147211 */ /* 0x000fe400078f20ff */
[----:B--2---:R-:W-:Y:S02]  /*1160*/  SHF.L.U32 R19, R0, 0xa, RZ ;  /* 0x0000000a00137819 */ /* 0x004fe400000006ff */
[----:B------:R-:W-:Y:S02]  /*1170*/  LOP3.LUT R21, R20, 0xfffffff0, RZ, 0xc0, !PT ;  /* 0xfffffff014157812 */ /* 0x000fe400078ec0ff */
[----:B------:R-:W-:Y:S02]  /*1180*/  LOP3.LUT R22, R19, 0xffffc000, RZ, 0xc0, !PT ;  /* 0xffffc00013167812 */ /* 0x000fe400078ec0ff */
[----:B------:R-:W-:-:S02]  /*1190*/  LOP3.LUT R0, R36, 0x30, R34, 0xfe, !PT ;  /* 0x0000003024007812 */ /* 0x000fc400078efe22 */
[----:B------:R-:W-:Y:S02]  /*11a0*/  LOP3.LUT R18, R36, 0x20, R34, 0xfe, !PT ;  /* 0x0000002024127812 */ /* 0x000fe400078efe22 */
[----:B------:R-:W-:Y:S02]  /*11b0*/  LOP3.LUT R19, R2, 0xc00, RZ, 0xfc, !PT ;  /* 0x00000c0002137812 */ /* 0x000fe400078efcff */
[----:B------:R-:W-:Y:S02]  /*11c0*/  LOP3.LUT R20, R36, 0x10, R34, 0xfe, !PT ;  /* 0x0000001024147812 */ /* 0x000fe400078efe22 */
[----:B------:R-:W-:Y:S02]  /*11d0*/  ISETP.GE.AND P0, PT, R3, 0x40, PT ;  /* 0x000000400300780c */ /* 0x000fe40003f06270 */
[----:B------:R-:W-:Y:S02]  /*11e0*/  LOP3.LUT R34, R36, R34, RZ, 0xfc, !PT ;  /* 0x0000002224227212 */ /* 0x000fe400078efcff */
[----:B------:R-:W-:-:S02]  /*11f0*/  IADD3 R3, R22, R3, -R21 ;  /* 0x0000000316037210 */ /* 0x000fc40007ffe815 */
[----:B------:R-:W-:Y:S02]  /*1200*/  SHF.R.U32.HI R19, RZ, 0x2, R19 ;  /* 0x00000002ff137819 */ /* 0x000fe40000011613 */
[----:B------:R-:W-:Y:S02]  /*1210*/  ISETP.LT.AND P3, PT, R34, 0x400, !P0 ;  /* 0x000004002200780c */ /* 0x000fe40004761270 */
[----:B------:R-:W-:Y:S02]  /*1220*/  ISETP.LT.AND P2, PT, R20, 0x400, !P0 ;  /* 0x000004001400780c */ /* 0x000fe40004741270 */
[----:B------:R-:W-:Y:S02]  /*1230*/  ISETP.LT.AND P1, PT, R18, 0x400, !P0 ;  /* 0x000004001200780c */ /* 0x000fe40004721270 */
[----:B------:R-:W-:Y:S01]  /*1240*/  LOP3.LUT R22, R19, 0x3f0, RZ, 0xc0, !PT ;  /* 0x000003f013167812 */ /* 0x000fe200078ec0ff */
[--C-:B------:R-:W-:Y:S01]  /*1250*/  IMAD R19, R34, 0x10, R3.reuse ;  /* 0x0000001022137824 */ /* 0x100fe200078e0203 */
[----:B------:R-:W-:Y:S01]  /*1260*/  ISETP.LT.AND P0, PT, R0, 0x400, !P0 ;  /* 0x000004000000780c */ /* 0x000fe20004701270 */
[----:B------:R-:W-:-:S02]  /*1270*/  IMAD R21, R20, 0x10, R3 ;  /* 0x0000001014157824 */ /* 0x000fc400078e0203 */
[----:B------:R-:W-:Y:S01]  /*1280*/  IMAD R23, R18, 0x10, R3 ;  /* 0x0000001012177824 */ /* 0x000fe200078e0203 */
[----:B------:R-:W-:Y:S01]  /*1290*/  IADD3 R25, R22, UR4, RZ ;  /* 0x0000000416197c10 */ /* 0x000fe2000fffe0ff */
[----:B0-----:R-:W-:-:S04]  /*12a0*/  IMAD.WIDE R18, R19, 0x4, R16 ;  /* 0x0000000413127825 */ /* 0x001fc800078e0210 */
[--C-:B------:R-:W-:Y:S01]  /*12b0*/  IMAD.WIDE R20, R21, 0x4, R16.reuse ;  /* 0x0000000415147825 */ /* 0x100fe200078e0210 */
[----:B-1----:R0:W-:Y:S03]  /*12c0*/  @P3 STG.E.128 desc[UR6][R18.64], R4 ;  /* 0x0000000412003986 */ /* 0x0021e6000c101d06 */
[----:B------:R-:W-:Y:S01]  /*12d0*/  IMAD.WIDE R22, R23, 0x4, R16 ;  /* 0x0000000417167825 */ /* 0x000fe200078e0210 */
[----:B---3--:R0:W-:Y:S04]  /*12e0*/  @P2 STG.E.128 desc[UR6][R20.64], R8 ;  /* 0x0000000814002986 */ /* 0x0081e8000c101d06 */
[----:B----4-:R0:W-:Y:S01]  /*12f0*/  @P1 STG.E.128 desc[UR6][R22.64], R12 ;  /* 0x0000000c16001986 */ /* 0x0101e2000c101d06 */
[----:B------:R-:W-:Y:S01]  /*1300*/  IMAD R25, R2, 0x4, R25 ;  /* 0x0000000402197824 */ /* 0x000fe200078e0219 */
[----:B0-----:R-:W-:Y:S06]  /*1310*/  @!P0 EXIT ;  /* 0x000000000000894d */ /* 0x001fec0003800000 */
[----:B------:R-:W0:Y:S01]  /*1320*/  LDS.128 R24, [R25+0x3000] ;  /* 0x0030000019187984 */ /* 0x000e220000000c00 */
[----:B------:R-:W-:-:S04]  /*1330*/  IMAD R3, R0, 0x10, R3 ;  /* 0x0000001000037824 */ /* 0x000fc800078e0203 */
[----:B------:R-:W-:-:S05]  /*1340*/  IMAD.WIDE R16, R3, 0x4, R16 ;  /* 0x0000000403107825 */ /* 0x000fca00078e0210 */
[----:B0-----:R-:W-:Y:S01]  /*1350*/  STG.E.128 desc[UR6][R16.64], R24 ;  /* 0x0000001810007986 */ /* 0x001fe2000c101d06 */
[----:B------:R-:W-:Y:S05]  /*1360*/  EXIT ;  /* 0x000000000000794d */ /* 0x000fea0003800000 */
.L_x_0:
[----:B------:R-:W-:-:S00]  /*1370*/  BRA `(.L_x_0) ;  /* 0xfffffffc00fc7947 */ /* 0x000fc0000383ffff */
[----:B------:R-:W-:-:S00]  /*1380*/  NOP ;  /* 0x0000000000007918 */ /* 0x000fc00000000000 */
[----:B------:R-:W-:-:S00]  /*1390*/  NOP ;  /* 0x0000000000007918 */ /* 0x000fc00000000000 */
[----:B------:R-:W-:-:S00]  /*13a0*/  NOP ;  /* 0x0000000000007918 */ /* 0x000fc00000000000 */
[----:B------:R-:W-:-:S00]  /*13b0*/  NOP ;  /* 0x0000000000007918 */ /* 0x000fc00000000000 */
[----:B------:R-:W-:-:S00]  /*13c0*/  NOP ;  /* 0x0000000000007918 */ /* 0x000fc00000000000 */
[----:B------:R-:W-:-:S00]  /*13d0*/  NOP ;  /* 0x0000000000007918 */ /* 0x000fc00000000000 */
[----:B------:R-:W-:-:S00]  /*13e0*/  NOP ;  /* 0x0000000000007918 */ /* 0x000fc00000000000 */
[----:B------:R-:W-:-:S00]  /*13f0*/  NOP ;  /* 0x0000000000007918 */ /* 0x000fc00000000000 */
.L_x_1:


//--------------------- .nv.global.init           --------------------------
	.section	.nv.global.init,"aw",@progbits
.nv.global.init:
	.type		_$_str,@object
	.size		_$_str,(_$_str_$_2 - _$_str)
_$_str:
        /*0000*/ 	.byte	0x5f, 0x5f, 0x43, 0x55, 0x44, 0x41, 0x5f, 0x46, 0x54, 0x5a, 0x00
	.type		_$_str_$_2,@object
	.size		_$_str_$_2,(.L_1 - _$_str_$_2)
_$_str_$_2:
        /*000b*/ 	.byte	0x5f, 0x5f, 0x43, 0x55, 0x44, 0x41, 0x5f, 0x50, 0x52, 0x45, 0x43, 0x5f, 0x53, 0x51, 0x52, 0x54
        /*001b*/ 	.byte	0x00
.L_1:


//--------------------- .nv.shared.triton_poi_fused__native_batch_norm_legit_no_training_add_relu_22 --------------------------
	.section	.nv.shared.triton_poi_fused__native_batch_norm_legit_no_training_add_relu_22,"aw",@nobits
	.sectionflags	@""
	.align	16
	.zero		1024


//--------------------- .nv.constant0.triton_poi_fused__native_batch_norm_legit_no_training_add_relu_22 --------------------------
	.section	.nv.constant0.triton_poi_fused__native_batch_norm_legit_no_training_add_relu_22,"a",@progbits
	.sectionflags	@""
	.align	4
.nv.constant0.triton_poi_fused__native_batch_norm_legit_no_training_add_relu_22:
	.zero		592
